	.headerflags	@"EF_CUDA_TEXMODE_UNIFIED EF_CUDA_64BIT_ADDRESS EF_CUDA_ACCELERATORS EF_CUDA_SM90 EF_CUDA_VIRTUAL_SM(EF_CUDA_SM90)"
	.elftype	@"ET_EXEC"


//--------------------- .nv.info                  --------------------------
	.section	.nv.info,"",@"SHT_CUDA_INFO"
	.align	4


	//----- nvinfo : EIATTR_REGCOUNT
	.align		4
        /*0000*/ 	.byte	0x04, 0x2f
        /*0002*/ 	.short	(.L_1 - .L_0)
	.align		4
.L_0:
        /*0004*/ 	.word	index@(triton_poi_fused_cat_28)
        /*0008*/ 	.word	0x00000014


	//----- nvinfo : EIATTR_MIN_STACK_SIZE
	.align		4
.L_1:
        /*000c*/ 	.byte	0x04, 0x12
        /*000e*/ 	.short	(.L_3 - .L_2)
	.align		4
.L_2:
        /*0010*/ 	.word	index@(triton_poi_fused_cat_28)
        /*0014*/ 	.word	0x00000000


	//----- nvinfo : EIATTR_FRAME_SIZE
	.align		4
.L_3:
        /*0018*/ 	.byte	0x04, 0x11
        /*001a*/ 	.short	(.L_5 - .L_4)
	.align		4
.L_4:
        /*001c*/ 	.word	index@(triton_poi_fused_cat_28)
        /*0020*/ 	.word	0x00000000


	//----- nvinfo : EIATTR_MIN_STACK_SIZE
	.align		4
.L_5:
        /*0024*/ 	.byte	0x04, 0x12
        /*0026*/ 	.short	(.L_7 - .L_6)
	.align		4
.L_6:
        /*0028*/ 	.word	index@(triton_poi_fused_cat_28)
        /*002c*/ 	.word	0x00000000
.L_7:


//--------------------- .nv.info.triton_poi_fused_cat_28 --------------------------
	.section	.nv.info.triton_poi_fused_cat_28,"",@"SHT_CUDA_INFO"
	.sectionflags	@""
	.align	4


	//----- nvinfo : EIATTR_CUDA_API_VERSION
	.align		4
        /*0000*/ 	.byte	0x04, 0x37
        /*0002*/ 	.short	(.L_9 - .L_8)
.L_8:
        /*0004*/ 	.word	0x0000007c


	//----- nvinfo : EIATTR_KPARAM_INFO
	.align		4
.L_9:
        /*0008*/ 	.byte	0x04, 0x17
        /*000a*/ 	.short	(.L_11 - .L_10)
.L_10:
        /*000c*/ 	.word	0x00000000
        /*0010*/ 	.short	0x0004
        /*0012*/ 	.short	0x0020
        /*0014*/ 	.byte	0x00, 0xf0, 0x11, 0x00


	//----- nvinfo : EIATTR_KPARAM_INFO
	.align		4
.L_11:
        /*0018*/ 	.byte	0x04, 0x17
        /*001a*/ 	.short	(.L_13 - .L_12)
.L_12:
        /*001c*/ 	.word	0x00000000
        /*0020*/ 	.short	0x0003
        /*0022*/ 	.short	0x0018
        /*0024*/ 	.byte	0x00, 0xf4, 0x21, 0x00


	//----- nvinfo : EIATTR_KPARAM_INFO
	.align		4
.L_13:
        /*0028*/ 	.byte	0x04, 0x17
        /*002a*/ 	.short	(.L_15 - .L_14)
.L_14:
        /*002c*/ 	.word	0x00000000
        /*0030*/ 	.short	0x0002
        /*0032*/ 	.short	0x0010
        /*0034*/ 	.byte	0x00, 0xf4, 0x21, 0x00


	//----- nvinfo : EIATTR_KPARAM_INFO
	.align		4
.L_15:
        /*0038*/ 	.byte	0x04, 0x17
        /*003a*/ 	.short	(.L_17 - .L_16)
.L_16:
        /*003c*/ 	.word	0x00000000
        /*0040*/ 	.short	0x0001
        /*0042*/ 	.short	0x0008
        /*0044*/ 	.byte	0x00, 0xf4, 0x21, 0x00


	//----- nvinfo : EIATTR_KPARAM_INFO
	.align		4
.L_17:
        /*0048*/ 	.byte	0x04, 0x17
        /*004a*/ 	.short	(.L_19 - .L_18)
.L_18:
        /*004c*/ 	.word	0x00000000
        /*0050*/ 	.short	0x0000
        /*0052*/ 	.short	0x0000
        /*0054*/ 	.byte	0x00, 0xf4, 0x21, 0x00


	//----- nvinfo : EIATTR_SPARSE_MMA_MASK
	.align		4
.L_19:
        /*0058*/ 	.byte	0x03, 0x50
        /*005a*/ 	.short	0x0000


	//----- nvinfo : EIATTR_MAXREG_COUNT
	.align		4
        /*005c*/ 	.byte	0x03, 0x1b
        /*005e*/ 	.short	0x00ff


	//----- nvinfo : EIATTR_EXIT_INSTR_OFFSETS
	.align		4
        /*0060*/ 	.byte	0x04, 0x1c
        /*0062*/ 	.short	(.L_21 - .L_20)


	//   ....[0]....
.L_20:
        /*0064*/ 	.word	0x00000360


	//----- nvinfo : EIATTR_REQNTID
	.align		4
.L_21:
        /*0068*/ 	.byte	0x04, 0x10
        /*006a*/ 	.short	(.L_23 - .L_22)
.L_22:
        /*006c*/ 	.word	0x00000100
        /*0070*/ 	.word	0x00000001
        /*0074*/ 	.word	0x00000001


	//----- nvinfo : EIATTR_CBANK_PARAM_SIZE
	.align		4
.L_23:
        /*0078*/ 	.byte	0x03, 0x19
        /*007a*/ 	.short	0x0024


	//----- nvinfo : EIATTR_PARAM_CBANK
	.align		4
        /*007c*/ 	.byte	0x04, 0x0a
        /*007e*/ 	.short	(.L_25 - .L_24)
	.align		4
.L_24:
        /*0080*/ 	.word	index@(.nv.constant0.triton_poi_fused_cat_28)
        /*0084*/ 	.short	0x0210
        /*0086*/ 	.short	0x0024


	//----- nvinfo : EIATTR_SW_WAR
	.align		4
.L_25:
        /*0088*/ 	.byte	0x04, 0x36
        /*008a*/ 	.short	(.L_27 - .L_26)
.L_26:
        /*008c*/ 	.word	0x00000008
.L_27:


//--------------------- .nv.callgraph             --------------------------
	.section	.nv.callgraph,"",@"SHT_CUDA_CALLGRAPH"
	.align	4
	.sectionentsize	8
	.align		4
        /*0000*/ 	.word	0x00000000
	.align		4
        /*0004*/ 	.word	0xffffffff
	.align		4
        /*0008*/ 	.word	0x00000000
	.align		4
        /*000c*/ 	.word	0xfffffffe
	.align		4
        /*0010*/ 	.word	0x00000000
	.align		4
        /*0014*/ 	.word	0xfffffffd
	.align		4
        /*0018*/ 	.word	0x00000000
	.align		4
        /*001c*/ 	.word	0xfffffffc


//--------------------- .text.triton_poi_fused_cat_28 --------------------------
	.section	.text.triton_poi_fused_cat_28,"ax",@progbits
	.align	128
        .global         triton_poi_fused_cat_28
        .type           triton_poi_fused_cat_28,@function
        .size           triton_poi_fused_cat_28,(.L_x_1 - triton_poi_fused_cat_28)
        .other          triton_poi_fused_cat_28,@"STO_CUDA_ENTRY STV_DEFAULT"
triton_poi_fused_cat_28:
.text.triton_poi_fused_cat_28:
[----:B------:R-:W-:Y:S01]  /*0000*/  LDC R1, c[0x0][0x28] ;  /* 0x00000a00ff017b82 */ /* 0x000fe20000000800 */
[----:B------:R-:W1:Y:S07]  /*0010*/  S2R R0, SR_TID.X ;  /* 0x0000000000007919 */ /* 0x000e6e0000002100 */
[----:B------:R-:W2:Y:S01]  /*0020*/  LDC.64 R4, c[0x0][0x210] ;  /* 0x00008400ff047b82 */ /* 0x000ea20000000a00 */
[----:B------:R-:W-:Y:S01]  /*0030*/  ULDC.64 UR6, c[0x0][0x220] ;  /* 0x0000880000067ab9 */ /* 0x000fe20000000a00 */
[----:B------:R-:W-:Y:S01]  /*0040*/  ULDC.64 UR4, c[0x0][0x208] ;  /* 0x0000820000047ab9 */ /* 0x000fe20000000a00 */
[----:B------:R-:W3:Y:S01]  /*0050*/  S2R R3, SR_CTAID.X ;  /* 0x0000000000037919 */ /* 0x000ee20000002500 */
[----:B-1----:R-:W-:-:S05]  /*0060*/  IMAD.SHL.U32 R0, R0, 0x2, RZ ;  /* 0x0000000200007824 */ /* 0x002fca00078e00ff */
[----:B------:R-:W-:-:S05]  /*0070*/  LOP3.LUT R0, R0, 0x1fe, RZ, 0xc0, !PT ;  /* 0x000001fe00007812 */ /* 0x000fca00078ec0ff */
[----:B---3--:R-:W-:Y:S02]  /*0080*/  IMAD R0, R3, 0x200, R0 ;  /* 0x0000020003007824 */ /* 0x008fe400078e0200 */
[----:B------:R-:W1:Y:S03]  /*0090*/  LDC.64 R2, c[0x0][0x218] ;  /* 0x00008600ff027b82 */ /* 0x000e660000000a00 */
[----:B------:R-:W-:-:S04]  /*00a0*/  SHF.R.S32.HI R7, RZ, 0x1f, R0 ;  /* 0x0000001fff077819 */ /* 0x000fc80000011400 */
[CC--:B------:R-:W-:Y:S02]  /*00b0*/  LEA.HI R6, R7.reuse, R0.reuse, RZ, 0x6 ;  /* 0x0000000007067211 */ /* 0x0c0fe400078f30ff */
[----:B------:R-:W-:Y:S02]  /*00c0*/  LEA.HI R10, R7, R0, RZ, 0x10 ;  /* 0x00000000070a7211 */ /* 0x000fe400078f80ff */
[--C-:B------:R-:W-:Y:S02]  /*00d0*/  SHF.R.S32.HI R8, RZ, 0x6, R6.reuse ;  /* 0x00000006ff087819 */ /* 0x100fe40000011406 */
[----:B------:R-:W-:Y:S02]  /*00e0*/  SHF.R.S32.HI R9, RZ, 0x1f, R6 ;  /* 0x0000001fff097819 */ /* 0x000fe40000011406 */
[----:B------:R-:W-:Y:S02]  /*00f0*/  SHF.R.S32.HI R12, RZ, 0x10, R10 ;  /* 0x00000010ff0c7819 */ /* 0x000fe4000001140a */
[----:B------:R-:W-:-:S02]  /*0100*/  LEA.HI R9, R9, R8, RZ, 0xa ;  /* 0x0000000809097211 */ /* 0x000fc400078f50ff */
[----:B------:R-:W-:Y:S01]  /*0110*/  LOP3.LUT R7, R6, 0xffffffc0, RZ, 0xc0, !PT ;  /* 0xffffffc006077812 */ /* 0x000fe200078ec0ff */
[----:B------:R-:W-:Y:S01]  /*0120*/  IMAD.SHL.U32 R6, R12, 0x8000, RZ ;  /* 0x000080000c067824 */ /* 0x000fe200078e00ff */
[----:B------:R-:W-:Y:S02]  /*0130*/  LOP3.LUT R9, R9, 0xfffffc00, RZ, 0xc0, !PT ;  /* 0xfffffc0009097812 */ /* 0x000fe400078ec0ff */
[----:B------:R-:W-:Y:S01]  /*0140*/  LOP3.LUT R11, R10, 0xffff0000, RZ, 0xc0, !PT ;  /* 0xffff00000a0b7812 */ /* 0x000fe200078ec0ff */
[----:B------:R-:W-:Y:S01]  /*0150*/  IMAD.IADD R7, R0, 0x1, -R7 ;  /* 0x0000000100077824 */ /* 0x000fe200078e0a07 */
[----:B------:R-:W-:Y:S01]  /*0160*/  SHF.R.S32.HI R13, RZ, 0x1f, R6 ;  /* 0x0000001fff0d7819 */ /* 0x000fe20000011406 */
[----:B------:R-:W-:Y:S01]  /*0170*/  IMAD.IADD R9, R8, 0x1, -R9 ;  /* 0x0000000108097824 */ /* 0x000fe200078e0a09 */
[----:B------:R-:W-:Y:S02]  /*0180*/  IADD3 R11, R6, R0, -R11 ;  /* 0x00000000060b7210 */ /* 0x000fe40007ffe80b */
[----:B------:R-:W-:Y:S01]  /*0190*/  SHF.R.S32.HI R10, RZ, 0x1f, R7 ;  /* 0x0000001fff0a7819 */ /* 0x000fe20000011407 */
[C---:B------:R-:W-:Y:S01]  /*01a0*/  IMAD.SHL.U32 R8, R9.reuse, 0x40, RZ ;  /* 0x0000004009087824 */ /* 0x040fe200078e00ff */
[----:B------:R-:W-:Y:S01]  /*01b0*/  ISETP.GE.AND P1, PT, R9, 0x200, PT ;  /* 0x000002000900780c */ /* 0x000fe20003f26270 */
[----:B--2---:R-:W-:Y:S01]  /*01c0*/  IMAD.WIDE R4, R11, 0x4, R4 ;  /* 0x000000040b047825 */ /* 0x004fe200078e0204 */
[----:B------:R-:W-:-:S02]  /*01d0*/  ISETP.GT.AND P0, PT, R9, 0x1ff, PT ;  /* 0x000001ff0900780c */ /* 0x000fc40003f04270 */
[----:B------:R-:W-:Y:S01]  /*01e0*/  IADD3 R14, P2, P3, R8, R7, R6 ;  /* 0x00000007080e7210 */ /* 0x000fe20007b5e006 */
[----:B------:R-:W-:Y:S01]  /*01f0*/  IMAD R7, R12, 0x40, R7 ;  /* 0x000000400c077824 */ /* 0x000fe200078e0207 */
[----:B------:R-:W-:-:S03]  /*0200*/  SHF.R.S32.HI R8, RZ, 0x1f, R8 ;  /* 0x0000001fff087819 */ /* 0x000fc60000011408 */
[----:B-1----:R-:W-:Y:S01]  /*0210*/  IMAD.WIDE R2, R7, 0x4, R2 ;  /* 0x0000000407027825 */ /* 0x002fe200078e0202 */
[----:B------:R-:W-:Y:S02]  /*0220*/  IADD3.X R9, R8, R10, R13, P2, P3 ;  /* 0x0000000a08097210 */ /* 0x000fe400017e640d */
[----:B------:R-:W-:Y:S02]  /*0230*/  CS2R R10, SRZ ;  /* 0x00000000000a7805 */ /* 0x000fe4000001ff00 */
[----:B------:R-:W-:Y:S02]  /*0240*/  CS2R R12, SRZ ;  /* 0x00000000000c7805 */ /* 0x000fe4000001ff00 */
[C---:B------:R-:W-:Y:S02]  /*0250*/  LEA R6, P2, R14.reuse, UR6, 0x2 ;  /* 0x000000060e067c11 */ /* 0x040fe4000f8410ff */
[----:B------:R-:W2:Y:S02]  /*0260*/  @!P1 LDG.E.64 R10, desc[UR4][R4.64] ;  /* 0x00000004040a9981 */ /* 0x000ea4000c1e1b00 */
[----:B------:R-:W-:-:S02]  /*0270*/  LEA.HI.X R7, R14, UR7, R9, 0x2, P2 ;  /* 0x000000070e077c11 */ /* 0x000fc400090f1409 */
[----:B------:R-:W-:Y:S01]  /*0280*/  CS2R R14, SRZ ;  /* 0x00000000000e7805 */ /* 0x000fe2000001ff00 */
[----:B------:R-:W1:Y:S01]  /*0290*/  LDC.64 R8, c[0x0][0x228] ;  /* 0x00008a00ff087b82 */ /* 0x000e620000000a00 */
[----:B------:R1:W3:Y:S04]  /*02a0*/  @!P1 LDG.E.EL.64 R12, desc[UR4][R2.64] ;  /* 0x00000004020c9981 */ /* 0x0002e8000c2e1b00 */
[----:B------:R-:W4:Y:S01]  /*02b0*/  @P0 LDG.E.64 R14, desc[UR4][R6.64+-0x20000] ;  /* 0xfe000004060e0981 */ /* 0x000f22000c1e1b00 */
[----:B-1----:R-:W-:Y:S01]  /*02c0*/  IMAD.WIDE R2, R0, 0x4, R8 ;  /* 0x0000000400027825 */ /* 0x002fe200078e0208 */
[----:B--2---:R-:W-:Y:S02]  /*02d0*/  SEL R17, R10, RZ, !P1 ;  /* 0x000000ff0a117207 */ /* 0x004fe40004800000 */
[----:B------:R-:W-:-:S02]  /*02e0*/  SEL R10, R11, RZ, !P1 ;  /* 0x000000ff0b0a7207 */ /* 0x000fc40004800000 */
[----:B---3--:R-:W-:Y:S02]  /*02f0*/  SEL R12, R12, RZ, !P1 ;  /* 0x000000ff0c0c7207 */ /* 0x008fe40004800000 */
[----:B------:R-:W-:-:S03]  /*0300*/  SEL R13, R13, RZ, !P1 ;  /* 0x000000ff0d0d7207 */ /* 0x000fc60004800000 */
[----:B------:R-:W-:Y:S01]  /*0310*/  FMUL R12, R17, R12 ;  /* 0x0000000c110c7220 */ /* 0x000fe20000400000 */
[----:B----4-:R-:W-:Y:S01]  /*0320*/  @P1 SEL R12, R14, RZ, P0 ;  /* 0x000000ff0e0c1207 */ /* 0x010fe20000000000 */
[----:B------:R-:W-:Y:S01]  /*0330*/  FMUL R13, R10, R13 ;  /* 0x0000000d0a0d7220 */ /* 0x000fe20000400000 */
[----:B------:R-:W-:-:S05]  /*0340*/  @P1 SEL R13, R15, RZ, P0 ;  /* 0x000000ff0f0d1207 */ /* 0x000fca0000000000 */
[----:B------:R-:W-:Y:S01]  /*0350*/  STG.E.64 desc[UR4][R2.64], R12 ;  /* 0x0000000c02007986 */ /* 0x000fe2000c101b04 */
[----:B------:R-:W-:Y:S05]  /*0360*/  EXIT ;  /* 0x000000000000794d */ /* 0x000fea0003800000 */
.L_x_0:
[----:B------:R-:W-:-:S00]  /*0370*/  BRA `(.L_x_0) ;  /* 0xfffffffc00fc7947 */ /* 0x000fc0000383ffff */
[----:B------:R-:W-:-:S00]  /*0380*/  NOP ;  /* 0x0000000000007918 */ /* 0x000fc00000000000 */
[----:B------:R-:W-:-:S00]  /*0390*/  NOP ;  /* 0x0000000000007918 */ /* 0x000fc00000000000 */
[----:B------:R-:W-:-:S00]  /*03a0*/  NOP ;  /* 0x0000000000007918 */ /* 0x000fc00000000000 */
[----:B------:R-:W-:-:S00]  /*03b0*/  NOP ;  /* 0x0000000000007918 */ /* 0x000fc00000000000 */
[----:B------:R-:W-:-:S00]  /*03c0*/  NOP ;  /* 0x0000000000007918 */ /* 0x000fc00000000000 */
[----:B------:R-:W-:-:S00]  /*03d0*/  NOP ;  /* 0x0000000000007918 */ /* 0x000fc00000000000 */
[----:B------:R-:W-:-:S00]  /*03e0*/  NOP ;  /* 0x0000000000007918 */ /* 0x000fc00000000000 */
[----:B------:R-:W-:-:S00]  /*03f0*/  NOP ;  /* 0x0000000000007918 */ /* 0x000fc00000000000 */
.L_x_1:


//--------------------- .nv.constant0.triton_poi_fused_cat_28 --------------------------
	.section	.nv.constant0.triton_poi_fused_cat_28,"a",@progbits
	.sectionflags	@""
	.align	4
.nv.constant0.triton_poi_fused_cat_28:
	.zero		564
